//
// Generated by NVIDIA NVVM Compiler
//
// Compiler Build ID: CL-36424714
// Cuda compilation tools, release 13.0, V13.0.88
// Based on NVVM 20.0.0
//

.version 9.0
.target sm_100
.address_size 64

	// .globl	_Z6redSumPdS_
// _ZZ6redSumPdS_E7red_mat has been demoted

.visible .entry _Z6redSumPdS_(
	.param .u64 .ptr .align 1 _Z6redSumPdS__param_0,
	.param .u64 .ptr .align 1 _Z6redSumPdS__param_1
)
{
	.reg .pred 	%p<5>;
	.reg .b32 	%r<19>;
	.reg .b64 	%rd<9>;
	.reg .b64 	%fd<6>;
	// demoted variable
	.shared .align 8 .b8 _ZZ6redSumPdS_E7red_mat[16384];
	ld.param.u64 	%rd2, [_Z6redSumPdS__param_0];
	ld.param.u64 	%rd1, [_Z6redSumPdS__param_1];
	cvta.to.global.u64 	%rd3, %rd2;
	mov.u32 	%r1, %ntid.x;
	mov.u32 	%r2, %ctaid.x;
	mov.u32 	%r3, %tid.x;
	mad.lo.s32 	%r7, %r1, %r2, %r3;
	mul.wide.u32 	%rd4, %r7, 8;
	add.s64 	%rd5, %rd3, %rd4;
	ld.global.f64 	%fd1, [%rd5];
	shl.b32 	%r8, %r3, 3;
	mov.u32 	%r9, _ZZ6redSumPdS_E7red_mat;
	add.s32 	%r10, %r9, %r8;
	st.shared.f64 	[%r10], %fd1;
	bar.sync 	0;
	setp.lt.u32 	%p1, %r1, 2;
	@%p1 bra 	$L__BB0_5;
	mov.b32 	%r18, 1;
$L__BB0_2:
	shl.b32 	%r5, %r18, 1;
	mul.lo.s32 	%r6, %r5, %r3;
	setp.ge.u32 	%p2, %r6, %r1;
	@%p2 bra 	$L__BB0_4;
	add.s32 	%r12, %r6, %r18;
	shl.b32 	%r13, %r12, 3;
	add.s32 	%r15, %r9, %r13;
	ld.shared.f64 	%fd2, [%r15];
	shl.b32 	%r16, %r6, 3;
	add.s32 	%r17, %r9, %r16;
	ld.shared.f64 	%fd3, [%r17];
	add.f64 	%fd4, %fd2, %fd3;
	st.shared.f64 	[%r17], %fd4;
$L__BB0_4:
	setp.lt.u32 	%p3, %r5, %r1;
	mov.u32 	%r18, %r5;
	@%p3 bra 	$L__BB0_2;
$L__BB0_5:
	bar.sync 	0;
	setp.ne.s32 	%p4, %r3, 0;
	@%p4 bra 	$L__BB0_7;
	ld.shared.f64 	%fd5, [_ZZ6redSumPdS_E7red_mat];
	cvta.to.global.u64 	%rd6, %rd1;
	mul.wide.u32 	%rd7, %r2, 8;
	add.s64 	%rd8, %rd6, %rd7;
	st.global.f64 	[%rd8], %fd5;
$L__BB0_7:
	ret;

}


// ===== COMPILED SASS (sm_100) =====

	.target	sm_100

	.elftype	@"ET_EXEC"


//--------------------- .note.nv.tkinfo           --------------------------
	.section	.note.nv.tkinfo,"",@"SHT_NOTE"
	.sectionflags	@"SHF_NOTE_NV_TKINFO"
	.tkinfo
        /*0018*/ 	.word	0x00000002
        /*0030*/ 	.string	""
        /*0030*/ 	.string	"ptxas"
        /*0030*/ 	.string	"Cuda compilation tools, release 13.0, V13.0.88"
        /*0030*/ 	.string	"Build cuda_13.0.r13.0/compiler.36424714_0"
        /*0030*/ 	.string	"-arch sm_100 -m 64 "



//--------------------- .note.nv.cuinfo           --------------------------
	.section	.note.nv.cuinfo,"",@"SHT_NOTE"
	.sectionflags	@"SHF_NOTE_NV_CUINFO"
        /*0018*/ 	.short	0x0002
        /*001a*/ 	.short	0x0064
        /*001c*/ 	.short	0x0082
	.zero		2


//--------------------- .nv.info                  --------------------------
	.section	.nv.info,"",@"SHT_CUDA_INFO"
	.align	4


	//----- nvinfo : EIATTR_REGCOUNT
	.align		4
        /*0000*/ 	.byte	0x04, 0x2f
        /*0002*/ 	.short	(.L_1 - .L_0)
	.align		4
.L_0:
        /*0004*/ 	.word	index@(_Z6redSumPdS_)
        /*0008*/ 	.word	0x0000000c


	//----- nvinfo : EIATTR_FRAME_SIZE
	.align		4
.L_1:
        /*000c*/ 	.byte	0x04, 0x11
        /*000e*/ 	.short	(.L_3 - .L_2)
	.align		4
.L_2:
        /*0010*/ 	.word	index@(_Z6redSumPdS_)
        /*0014*/ 	.word	0x00000000


	//----- nvinfo : EIATTR_MIN_STACK_SIZE
	.align		4
.L_3:
        /*0018*/ 	.byte	0x04, 0x12
        /*001a*/ 	.short	(.L_5 - .L_4)
	.align		4
.L_4:
        /*001c*/ 	.word	index@(_Z6redSumPdS_)
        /*0020*/ 	.word	0x00000000
.L_5:


//--------------------- .nv.compat                --------------------------
	.section	.nv.compat,"",@"SHT_CUDA_COMPAT_INFO"
	.align	4
        /*0000*/ 	.byte	0x02, 0x09, 0x00, 0x00, 0x02, 0x02, 0x01, 0x00, 0x02, 0x05, 0x05, 0x00, 0x03, 0x07, 0x01, 0x01
        /*0010*/ 	.byte	0x02, 0x03, 0x00, 0x00, 0x02, 0x06, 0x01, 0x00, 0x04, 0x0b, 0x08, 0x00, 0x01, 0x00, 0x00, 0x00
        /*0020*/ 	.byte	0x00, 0x00, 0x00, 0x00


//--------------------- .nv.info._Z6redSumPdS_    --------------------------
	.section	.nv.info._Z6redSumPdS_,"",@"SHT_CUDA_INFO"
	.sectionflags	@""
	.align	4


	//----- nvinfo : EIATTR_CUDA_API_VERSION
	.align		4
        /*0000*/ 	.byte	0x04, 0x37
        /*0002*/ 	.short	(.L_7 - .L_6)
.L_6:
        /*0004*/ 	.word	0x00000082


	//----- nvinfo : EIATTR_KPARAM_INFO
	.align		4
.L_7:
        /*0008*/ 	.byte	0x04, 0x17
        /*000a*/ 	.short	(.L_9 - .L_8)
.L_8:
        /*000c*/ 	.word	0x00000000
        /*0010*/ 	.short	0x0001
        /*0012*/ 	.short	0x0008
        /*0014*/ 	.byte	0x00, 0xf5, 0x21, 0x00


	//----- nvinfo : EIATTR_KPARAM_INFO
	.align		4
.L_9:
        /*0018*/ 	.byte	0x04, 0x17
        /*001a*/ 	.short	(.L_11 - .L_10)
.L_10:
        /*001c*/ 	.word	0x00000000
        /*0020*/ 	.short	0x0000
        /*0022*/ 	.short	0x0000
        /*0024*/ 	.byte	0x00, 0xf5, 0x21, 0x00


	//----- nvinfo : EIATTR_SPARSE_MMA_MASK
	.align		4
.L_11:
        /*0028*/ 	.byte	0x03, 0x50
        /*002a*/ 	.short	0x0000


	//----- nvinfo : EIATTR_MAXREG_COUNT
	.align		4
        /*002c*/ 	.byte	0x03, 0x1b
        /*002e*/ 	.short	0x00ff


	//----- nvinfo : EIATTR_NUM_BARRIERS
	.align		4
        /*0030*/ 	.byte	0x02, 0x4c
        /*0032*/ 	.byte	0x01
	.zero		1


	//----- nvinfo : EIATTR_MERCURY_ISA_VERSION
	.align		4
        /*0034*/ 	.byte	0x03, 0x5f
        /*0036*/ 	.short	0x0101


	//----- nvinfo : EIATTR_VRC_CTA_INIT_COUNT
	.align		4
        /*0038*/ 	.byte	0x02, 0x4a
	.zero		1
	.zero		1


	//----- nvinfo : EIATTR_EXIT_INSTR_OFFSETS
	.align		4
        /*003c*/ 	.byte	0x04, 0x1c
        /*003e*/ 	.short	(.L_13 - .L_12)


	//   ....[0]....
.L_12:
        /*0040*/ 	.word	0x00000210


	//   ....[1]....
        /*0044*/ 	.word	0x00000290


	//----- nvinfo : EIATTR_CBANK_PARAM_SIZE
	.align		4
.L_13:
        /*0048*/ 	.byte	0x03, 0x19
        /*004a*/ 	.short	0x0010


	//----- nvinfo : EIATTR_PARAM_CBANK
	.align		4
        /*004c*/ 	.byte	0x04, 0x0a
        /*004e*/ 	.short	(.L_15 - .L_14)
	.align		4
.L_14:
        /*0050*/ 	.word	index@(.nv.constant0._Z6redSumPdS_)
        /*0054*/ 	.short	0x0380
        /*0056*/ 	.short	0x0010


	//----- nvinfo : EIATTR_SW_WAR
	.align		4
.L_15:
        /*0058*/ 	.byte	0x04, 0x36
        /*005a*/ 	.short	(.L_17 - .L_16)
.L_16:
        /*005c*/ 	.word	0x00000008
.L_17:


//--------------------- .nv.callgraph             --------------------------
	.section	.nv.callgraph,"",@"SHT_CUDA_CALLGRAPH"
	.align	4
	.sectionentsize	8
	.align		4
        /*0000*/ 	.word	0x00000000
	.align		4
        /*0004*/ 	.word	0xffffffff
	.align		4
        /*0008*/ 	.word	0x00000000
	.align		4
        /*000c*/ 	.word	0xfffffffe
	.align		4
        /*0010*/ 	.word	0x00000000
	.align		4
        /*0014*/ 	.word	0xfffffffd
	.align		4
        /*0018*/ 	.word	0x00000000
	.align		4
        /*001c*/ 	.word	0xfffffffc


//--------------------- .text._Z6redSumPdS_       --------------------------
	.section	.text._Z6redSumPdS_,"ax",@progbits
	.align	128
        .global         _Z6redSumPdS_
        .type           _Z6redSumPdS_,@function
        .size           _Z6redSumPdS_,(.L_x_3 - _Z6redSumPdS_)
        .other          _Z6redSumPdS_,@"STO_CUDA_ENTRY STV_DEFAULT"
_Z6redSumPdS_:
.text._Z6redSumPdS_:
[----:B------:R-:W-:Y:S01]  /*0000*/  LDC R1, c[0x0][0x37c] ;  /* 0x0000df00ff017b82 */ /* 0x000fe20000000800 */
[----:B------:R-:W0:Y:S07]  /*0010*/  S2R R9, SR_CTAID.X ;  /* 0x0000000000097919 */ /* 0x000e2e0000002500 */
[----:B------:R-:W1:Y:S01]  /*0020*/  LDC.64 R2, c[0x0][0x380] ;  /* 0x0000e000ff027b82 */ /* 0x000e620000000a00 */
[----:B------:R-:W0:Y:S01]  /*0030*/  LDCU UR7, c[0x0][0x360] ;  /* 0x00006c00ff0777ac */ /* 0x000e220008000800 */
[----:B------:R-:W0:Y:S01]  /*0040*/  S2R R6, SR_TID.X ;  /* 0x0000000000067919 */ /* 0x000e220000002100 */
[----:B------:R-:W2:Y:S01]  /*0050*/  LDCU.64 UR8, c[0x0][0x358] ;  /* 0x00006b00ff0877ac */ /* 0x000ea20008000a00 */
[----:B0-----:R-:W-:-:S04]  /*0060*/  IMAD R5, R9, UR7, R6 ;  /* 0x0000000709057c24 */ /* 0x001fc8000f8e0206 */
[----:B-1----:R-:W-:-:S06]  /*0070*/  IMAD.WIDE.U32 R2, R5, 0x8, R2 ;  /* 0x0000000805027825 */ /* 0x002fcc00078e0002 */
[----:B--2---:R-:W2:Y:S01]  /*0080*/  LDG.E.64 R2, desc[UR8][R2.64] ;  /* 0x0000000802027981 */ /* 0x004ea2000c1e1b00 */
[----:B------:R-:W0:Y:S01]  /*0090*/  S2UR UR5, SR_CgaCtaId ;  /* 0x00000000000579c3 */ /* 0x000e220000008800 */
[----:B------:R-:W-:Y:S01]  /*00a0*/  UMOV UR4, 0x400 ;  /* 0x0000040000047882 */ /* 0x000fe20000000000 */
[----:B------:R-:W-:Y:S01]  /*00b0*/  UISETP.GE.U32.AND UP0, UPT, UR7, 0x2, UPT ;  /* 0x000000020700788c */ /* 0x000fe2000bf06070 */
[----:B------:R-:W-:Y:S01]  /*00c0*/  ISETP.NE.AND P1, PT, R6, RZ, PT ;  /* 0x000000ff0600720c */ /* 0x000fe20003f25270 */
[----:B0-----:R-:W-:-:S06]  /*00d0*/  ULEA UR4, UR5, UR4, 0x18 ;  /* 0x0000000405047291 */ /* 0x001fcc000f8ec0ff */
[----:B------:R-:W-:-:S05]  /*00e0*/  LEA R5, R6, UR4, 0x3 ;  /* 0x0000000406057c11 */ /* 0x000fca000f8e18ff */
[----:B--2---:R0:W-:Y:S01]  /*00f0*/  STS.64 [R5], R2 ;  /* 0x0000000205007388 */ /* 0x0041e20000000a00 */
[----:B------:R-:W-:Y:S06]  /*0100*/  BAR.SYNC.DEFER_BLOCKING 0x0 ;  /* 0x0000000000007b1d */ /* 0x000fec0000010000 */
[----:B------:R-:W-:Y:S05]  /*0110*/  BRA.U !UP0, `(.L_x_0) ;  /* 0x0000000108387547 */ /* 0x000fea000b800000 */
[----:B------:R-:W-:-:S05]  /*0120*/  UMOV UR5, 0x1 ;  /* 0x0000000100057882 */ /* 0x000fca0000000000 */
.L_x_1:
[----:B------:R-:W-:-:S04]  /*0130*/  USHF.L.U32 UR6, UR5, 0x1, URZ ;  /* 0x0000000105067899 */ /* 0x000fc800080006ff */
[----:B------:R-:W-:Y:S02]  /*0140*/  UISETP.GE.U32.AND UP0, UPT, UR6, UR7, UPT ;  /* 0x000000070600728c */ /* 0x000fe4000bf06070 */
[----:B-1----:R-:W-:-:S05]  /*0150*/  IMAD R7, R6, UR6, RZ ;  /* 0x0000000606077c24 */ /* 0x002fca000f8e02ff */
[----:B------:R-:W-:-:S13]  /*0160*/  ISETP.GE.U32.AND P0, PT, R7, UR7, PT ;  /* 0x0000000707007c0c */ /* 0x000fda000bf06070 */
[C---:B------:R-:W-:Y:S01]  /*0170*/  @!P0 IADD3 R0, PT, PT, R7.reuse, UR5, RZ ;  /* 0x0000000507008c10 */ /* 0x040fe2000fffe0ff */
[----:B------:R-:W-:Y:S01]  /*0180*/  UMOV UR5, UR6 ;  /* 0x0000000600057c82 */ /* 0x000fe20008000000 */
[----:B------:R-:W-:Y:S02]  /*0190*/  @!P0 LEA R7, R7, UR4, 0x3 ;  /* 0x0000000407078c11 */ /* 0x000fe4000f8e18ff */
[----:B------:R-:W-:-:S03]  /*01a0*/  @!P0 LEA R0, R0, UR4, 0x3 ;  /* 0x0000000400008c11 */ /* 0x000fc6000f8e18ff */
[----:B0-----:R-:W-:Y:S04]  /*01b0*/  @!P0 LDS.64 R4, [R7] ;  /* 0x0000000007048984 */ /* 0x001fe80000000a00 */
[----:B------:R-:W0:Y:S02]  /*01c0*/  @!P0 LDS.64 R2, [R0] ;  /* 0x0000000000028984 */ /* 0x000e240000000a00 */
[----:B0-----:R-:W-:-:S07]  /*01d0*/  @!P0 DADD R2, R2, R4 ;  /* 0x0000000002028229 */ /* 0x001fce0000000004 */
[----:B------:R1:W-:Y:S01]  /*01e0*/  @!P0 STS.64 [R7], R2 ;  /* 0x0000000207008388 */ /* 0x0003e20000000a00 */
[----:B------:R-:W-:Y:S05]  /*01f0*/  BRA.U !UP0, `(.L_x_1) ;  /* 0xfffffffd08cc7547 */ /* 0x000fea000b83ffff */
.L_x_0:
[----:B------:R-:W-:Y:S06]  /*0200*/  BAR.SYNC.DEFER_BLOCKING 0x0 ;  /* 0x0000000000007b1d */ /* 0x000fec0000010000 */
[----:B------:R-:W-:Y:S05]  /*0210*/  @P1 EXIT ;  /* 0x000000000000194d */ /* 0x000fea0003800000 */
[----:B------:R-:W2:Y:S01]  /*0220*/  S2UR UR5, SR_CgaCtaId ;  /* 0x00000000000579c3 */ /* 0x000ea20000008800 */
[----:B------:R-:W-:-:S07]  /*0230*/  UMOV UR4, 0x400 ;  /* 0x0000040000047882 */ /* 0x000fce0000000000 */
[----:B0-----:R-:W0:Y:S01]  /*0240*/  LDC.64 R4, c[0x0][0x388] ;  /* 0x0000e200ff047b82 */ /* 0x001e220000000a00 */
[----:B--2---:R-:W-:Y:S01]  /*0250*/  ULEA UR4, UR5, UR4, 0x18 ;  /* 0x0000000405047291 */ /* 0x004fe2000f8ec0ff */
[----:B0-----:R-:W-:-:S08]  /*0260*/  IMAD.WIDE.U32 R4, R9, 0x8, R4 ;  /* 0x0000000809047825 */ /* 0x001fd000078e0004 */
[----:B-1----:R-:W0:Y:S04]  /*0270*/  LDS.64 R2, [UR4] ;  /* 0x00000004ff027984 */ /* 0x002e280008000a00 */
[----:B0-----:R-:W-:Y:S01]  /*0280*/  STG.E.64 desc[UR8][R4.64], R2 ;  /* 0x0000000204007986 */ /* 0x001fe2000c101b08 */
[----:B------:R-:W-:Y:S05]  /*0290*/  EXIT ;  /* 0x000000000000794d */ /* 0x000fea0003800000 */
.L_x_2:
[----:B------:R-:W-:-:S00]  /*02a0*/  BRA `(.L_x_2) ;  /* 0xfffffffc00fc7947 */ /* 0x000fc0000383ffff */
[----:B------:R-:W-:-:S00]  /*02b0*/  NOP ;  /* 0x0000000000007918 */ /* 0x000fc00000000000 */
        /* <DEDUP_REMOVED lines=12> */
.L_x_3:


//--------------------- .nv.shared._Z6redSumPdS_  --------------------------
	.section	.nv.shared._Z6redSumPdS_,"aw",@nobits
	.sectionflags	@""
	.align	8
.nv.shared._Z6redSumPdS_:
	.zero		17408


//--------------------- .nv.shared.reserved.0     --------------------------
	.section	.nv.shared.reserved.0,"aw",@nobits
	.weak		__nv_reservedSMEM_offset_0_alias
	.size		__nv_reservedSMEM_offset_0_alias, 0, 64
	.other		__nv_reservedSMEM_offset_0_alias,@"STO_CUDA_RESERVED_SHARED STV_DEFAULT"
__nv_reservedSMEM_offset_0_alias:
	.zero		0
	.zero		64


//--------------------- .nv.constant0._Z6redSumPdS_ --------------------------
	.section	.nv.constant0._Z6redSumPdS_,"a",@progbits
	.sectionflags	@""
	.align	4
.nv.constant0._Z6redSumPdS_:
	.zero		912


//--------------------- SYMBOLS --------------------------

	.type		.nv.reservedSmem.offset0,@object
	.size		.nv.reservedSmem.offset0,0x4
	.type		.nv.reservedSmem.cap,@object
	.size		.nv.reservedSmem.cap,0x4
